//
// Generated by NVIDIA NVVM Compiler
//
// Compiler Build ID: CL-36424714
// Cuda compilation tools, release 13.0, V13.0.88
// Based on NVVM 20.0.0
//

.version 9.0
.target sm_100
.address_size 64

	// .globl	_Z12matrixSumGPUPfS_S_ii

.visible .entry _Z12matrixSumGPUPfS_S_ii(
	.param .u64 .ptr .align 1 _Z12matrixSumGPUPfS_S_ii_param_0,
	.param .u64 .ptr .align 1 _Z12matrixSumGPUPfS_S_ii_param_1,
	.param .u64 .ptr .align 1 _Z12matrixSumGPUPfS_S_ii_param_2,
	.param .u32 _Z12matrixSumGPUPfS_S_ii_param_3,
	.param .u32 _Z12matrixSumGPUPfS_S_ii_param_4
)
{
	.reg .pred 	%p<4>;
	.reg .b32 	%r<14>;
	.reg .b32 	%f<4>;
	.reg .b64 	%rd<11>;

	ld.param.u64 	%rd1, [_Z12matrixSumGPUPfS_S_ii_param_0];
	ld.param.u64 	%rd2, [_Z12matrixSumGPUPfS_S_ii_param_1];
	ld.param.u64 	%rd3, [_Z12matrixSumGPUPfS_S_ii_param_2];
	ld.param.u32 	%r2, [_Z12matrixSumGPUPfS_S_ii_param_3];
	ld.param.u32 	%r3, [_Z12matrixSumGPUPfS_S_ii_param_4];
	mov.u32 	%r5, %tid.x;
	mov.u32 	%r6, %ctaid.x;
	mov.u32 	%r7, %ntid.x;
	mad.lo.s32 	%r8, %r6, %r7, %r5;
	mov.u32 	%r9, %tid.y;
	mov.u32 	%r10, %ctaid.y;
	mov.u32 	%r11, %ntid.y;
	mad.lo.s32 	%r12, %r10, %r11, %r9;
	mad.lo.s32 	%r1, %r2, %r12, %r8;
	setp.ge.s32 	%p1, %r8, %r2;
	setp.ge.s32 	%p2, %r12, %r3;
	or.pred  	%p3, %p1, %p2;
	@%p3 bra 	$L__BB0_2;
	cvta.to.global.u64 	%rd4, %rd1;
	cvta.to.global.u64 	%rd5, %rd2;
	cvta.to.global.u64 	%rd6, %rd3;
	mul.wide.s32 	%rd7, %r1, 4;
	add.s64 	%rd8, %rd4, %rd7;
	ld.global.f32 	%f1, [%rd8];
	add.s64 	%rd9, %rd5, %rd7;
	ld.global.f32 	%f2, [%rd9];
	add.f32 	%f3, %f1, %f2;
	add.s64 	%rd10, %rd6, %rd7;
	st.global.f32 	[%rd10], %f3;
$L__BB0_2:
	ret;

}


// ===== COMPILED SASS (sm_100) =====

	.target	sm_100

	.elftype	@"ET_EXEC"


//--------------------- .note.nv.tkinfo           --------------------------
	.section	.note.nv.tkinfo,"",@"SHT_NOTE"
	.sectionflags	@"SHF_NOTE_NV_TKINFO"
	.tkinfo
        /*0018*/ 	.word	0x00000002
        /*0030*/ 	.string	""
        /*0030*/ 	.string	"ptxas"
        /*0030*/ 	.string	"Cuda compilation tools, release 13.0, V13.0.88"
        /*0030*/ 	.string	"Build cuda_13.0.r13.0/compiler.36424714_0"
        /*0030*/ 	.string	"-arch sm_100 -m 64 "



//--------------------- .note.nv.cuinfo           --------------------------
	.section	.note.nv.cuinfo,"",@"SHT_NOTE"
	.sectionflags	@"SHF_NOTE_NV_CUINFO"
        /*0018*/ 	.short	0x0002
        /*001a*/ 	.short	0x0064
        /*001c*/ 	.short	0x0082
	.zero		2


//--------------------- .nv.info                  --------------------------
	.section	.nv.info,"",@"SHT_CUDA_INFO"
	.align	4


	//----- nvinfo : EIATTR_REGCOUNT
	.align		4
        /*0000*/ 	.byte	0x04, 0x2f
        /*0002*/ 	.short	(.L_1 - .L_0)
	.align		4
.L_0:
        /*0004*/ 	.word	index@(_Z12matrixSumGPUPfS_S_ii)
        /*0008*/ 	.word	0x0000000c


	//----- nvinfo : EIATTR_FRAME_SIZE
	.align		4
.L_1:
        /*000c*/ 	.byte	0x04, 0x11
        /*000e*/ 	.short	(.L_3 - .L_2)
	.align		4
.L_2:
        /*0010*/ 	.word	index@(_Z12matrixSumGPUPfS_S_ii)
        /*0014*/ 	.word	0x00000000


	//----- nvinfo : EIATTR_MIN_STACK_SIZE
	.align		4
.L_3:
        /*0018*/ 	.byte	0x04, 0x12
        /*001a*/ 	.short	(.L_5 - .L_4)
	.align		4
.L_4:
        /*001c*/ 	.word	index@(_Z12matrixSumGPUPfS_S_ii)
        /*0020*/ 	.word	0x00000000
.L_5:


//--------------------- .nv.compat                --------------------------
	.section	.nv.compat,"",@"SHT_CUDA_COMPAT_INFO"
	.align	4
        /*0000*/ 	.byte	0x02, 0x09, 0x00, 0x00, 0x02, 0x02, 0x01, 0x00, 0x02, 0x05, 0x05, 0x00, 0x03, 0x07, 0x01, 0x01
        /*0010*/ 	.byte	0x02, 0x03, 0x00, 0x00, 0x02, 0x06, 0x01, 0x00, 0x04, 0x0b, 0x08, 0x00, 0x09, 0x00, 0x00, 0x00
        /*0020*/ 	.byte	0x00, 0x00, 0x00, 0x00


//--------------------- .nv.info._Z12matrixSumGPUPfS_S_ii --------------------------
	.section	.nv.info._Z12matrixSumGPUPfS_S_ii,"",@"SHT_CUDA_INFO"
	.sectionflags	@""
	.align	4


	//----- nvinfo : EIATTR_CUDA_API_VERSION
	.align		4
        /*0000*/ 	.byte	0x04, 0x37
        /*0002*/ 	.short	(.L_7 - .L_6)
.L_6:
        /*0004*/ 	.word	0x00000082


	//----- nvinfo : EIATTR_KPARAM_INFO
	.align		4
.L_7:
        /*0008*/ 	.byte	0x04, 0x17
        /*000a*/ 	.short	(.L_9 - .L_8)
.L_8:
        /*000c*/ 	.word	0x00000000
        /*0010*/ 	.short	0x0004
        /*0012*/ 	.short	0x001c
        /*0014*/ 	.byte	0x00, 0xf0, 0x11, 0x00


	//----- nvinfo : EIATTR_KPARAM_INFO
	.align		4
.L_9:
        /*0018*/ 	.byte	0x04, 0x17
        /*001a*/ 	.short	(.L_11 - .L_10)
.L_10:
        /*001c*/ 	.word	0x00000000
        /*0020*/ 	.short	0x0003
        /*0022*/ 	.short	0x0018
        /*0024*/ 	.byte	0x00, 0xf0, 0x11, 0x00


	//----- nvinfo : EIATTR_KPARAM_INFO
	.align		4
.L_11:
        /*0028*/ 	.byte	0x04, 0x17
        /*002a*/ 	.short	(.L_13 - .L_12)
.L_12:
        /*002c*/ 	.word	0x00000000
        /*0030*/ 	.short	0x0002
        /*0032*/ 	.short	0x0010
        /*0034*/ 	.byte	0x00, 0xf5, 0x21, 0x00


	//----- nvinfo : EIATTR_KPARAM_INFO
	.align		4
.L_13:
        /*0038*/ 	.byte	0x04, 0x17
        /*003a*/ 	.short	(.L_15 - .L_14)
.L_14:
        /*003c*/ 	.word	0x00000000
        /*0040*/ 	.short	0x0001
        /*0042*/ 	.short	0x0008
        /*0044*/ 	.byte	0x00, 0xf5, 0x21, 0x00


	//----- nvinfo : EIATTR_KPARAM_INFO
	.align		4
.L_15:
        /*0048*/ 	.byte	0x04, 0x17
        /*004a*/ 	.short	(.L_17 - .L_16)
.L_16:
        /*004c*/ 	.word	0x00000000
        /*0050*/ 	.short	0x0000
        /*0052*/ 	.short	0x0000
        /*0054*/ 	.byte	0x00, 0xf5, 0x21, 0x00


	//----- nvinfo : EIATTR_SPARSE_MMA_MASK
	.align		4
.L_17:
        /*0058*/ 	.byte	0x03, 0x50
        /*005a*/ 	.short	0x0000


	//----- nvinfo : EIATTR_MAXREG_COUNT
	.align		4
        /*005c*/ 	.byte	0x03, 0x1b
        /*005e*/ 	.short	0x00ff


	//----- nvinfo : EIATTR_MERCURY_ISA_VERSION
	.align		4
        /*0060*/ 	.byte	0x03, 0x5f
        /*0062*/ 	.short	0x0101


	//----- nvinfo : EIATTR_VRC_CTA_INIT_COUNT
	.align		4
        /*0064*/ 	.byte	0x02, 0x4a
	.zero		1
	.zero		1


	//----- nvinfo : EIATTR_EXIT_INSTR_OFFSETS
	.align		4
        /*0068*/ 	.byte	0x04, 0x1c
        /*006a*/ 	.short	(.L_19 - .L_18)


	//   ....[0]....
.L_18:
        /*006c*/ 	.word	0x000000d0


	//   ....[1]....
        /*0070*/ 	.word	0x00000190


	//----- nvinfo : EIATTR_CBANK_PARAM_SIZE
	.align		4
.L_19:
        /*0074*/ 	.byte	0x03, 0x19
        /*0076*/ 	.short	0x0020


	//----- nvinfo : EIATTR_PARAM_CBANK
	.align		4
        /*0078*/ 	.byte	0x04, 0x0a
        /*007a*/ 	.short	(.L_21 - .L_20)
	.align		4
.L_20:
        /*007c*/ 	.word	index@(.nv.constant0._Z12matrixSumGPUPfS_S_ii)
        /*0080*/ 	.short	0x0380
        /*0082*/ 	.short	0x0020


	//----- nvinfo : EIATTR_SW_WAR
	.align		4
.L_21:
        /*0084*/ 	.byte	0x04, 0x36
        /*0086*/ 	.short	(.L_23 - .L_22)
.L_22:
        /*0088*/ 	.word	0x00000008
.L_23:


//--------------------- .nv.callgraph             --------------------------
	.section	.nv.callgraph,"",@"SHT_CUDA_CALLGRAPH"
	.align	4
	.sectionentsize	8
	.align		4
        /*0000*/ 	.word	0x00000000
	.align		4
        /*0004*/ 	.word	0xffffffff
	.align		4
        /*0008*/ 	.word	0x00000000
	.align		4
        /*000c*/ 	.word	0xfffffffe
	.align		4
        /*0010*/ 	.word	0x00000000
	.align		4
        /*0014*/ 	.word	0xfffffffd
	.align		4
        /*0018*/ 	.word	0x00000000
	.align		4
        /*001c*/ 	.word	0xfffffffc


//--------------------- .text._Z12matrixSumGPUPfS_S_ii --------------------------
	.section	.text._Z12matrixSumGPUPfS_S_ii,"ax",@progbits
	.align	128
        .global         _Z12matrixSumGPUPfS_S_ii
        .type           _Z12matrixSumGPUPfS_S_ii,@function
        .size           _Z12matrixSumGPUPfS_S_ii,(.L_x_1 - _Z12matrixSumGPUPfS_S_ii)
        .other          _Z12matrixSumGPUPfS_S_ii,@"STO_CUDA_ENTRY STV_DEFAULT"
_Z12matrixSumGPUPfS_S_ii:
.text._Z12matrixSumGPUPfS_S_ii:
[----:B------:R-:W-:Y:S01]  /*0000*/  LDC R1, c[0x0][0x37c] ;  /* 0x0000df00ff017b82 */ /* 0x000fe20000000800 */
[----:B------:R-:W0:Y:S07]  /*0010*/  S2R R3, SR_TID.Y ;  /* 0x0000000000037919 */ /* 0x000e2e0000002200 */
[----:B------:R-:W1:Y:S01]  /*0020*/  LDC R5, c[0x0][0x360] ;  /* 0x0000d800ff057b82 */ /* 0x000e620000000800 */
[----:B------:R-:W2:Y:S01]  /*0030*/  LDCU.64 UR6, c[0x0][0x398] ;  /* 0x00007300ff0677ac */ /* 0x000ea20008000a00 */
[----:B------:R-:W1:Y:S06]  /*0040*/  S2R R0, SR_TID.X ;  /* 0x0000000000007919 */ /* 0x000e6c0000002100 */
[----:B------:R-:W0:Y:S08]  /*0050*/  S2UR UR5, SR_CTAID.Y ;  /* 0x00000000000579c3 */ /* 0x000e300000002600 */
[----:B------:R-:W0:Y:S08]  /*0060*/  LDC R2, c[0x0][0x364] ;  /* 0x0000d900ff027b82 */ /* 0x000e300000000800 */
[----:B------:R-:W1:Y:S01]  /*0070*/  S2UR UR4, SR_CTAID.X ;  /* 0x00000000000479c3 */ /* 0x000e620000002500 */
[----:B0-----:R-:W-:-:S05]  /*0080*/  IMAD R3, R2, UR5, R3 ;  /* 0x0000000502037c24 */ /* 0x001fca000f8e0203 */
[----:B--2---:R-:W-:Y:S01]  /*0090*/  ISETP.GE.AND P0, PT, R3, UR7, PT ;  /* 0x0000000703007c0c */ /* 0x004fe2000bf06270 */
[----:B-1----:R-:W-:-:S04]  /*00a0*/  IMAD R0, R5, UR4, R0 ;  /* 0x0000000405007c24 */ /* 0x002fc8000f8e0200 */
[----:B------:R-:W-:Y:S01]  /*00b0*/  IMAD R9, R3, UR6, R0 ;  /* 0x0000000603097c24 */ /* 0x000fe2000f8e0200 */
[----:B------:R-:W-:-:S13]  /*00c0*/  ISETP.GE.OR P0, PT, R0, UR6, P0 ;  /* 0x0000000600007c0c */ /* 0x000fda0008706670 */
[----:B------:R-:W-:Y:S05]  /*00d0*/  @P0 EXIT ;  /* 0x000000000000094d */ /* 0x000fea0003800000 */
[----:B------:R-:W0:Y:S01]  /*00e0*/  LDC.64 R2, c[0x0][0x380] ;  /* 0x0000e000ff027b82 */ /* 0x000e220000000a00 */
[----:B------:R-:W1:Y:S07]  /*00f0*/  LDCU.64 UR4, c[0x0][0x358] ;  /* 0x00006b00ff0477ac */ /* 0x000e6e0008000a00 */
[----:B------:R-:W2:Y:S08]  /*0100*/  LDC.64 R4, c[0x0][0x388] ;  /* 0x0000e200ff047b82 */ /* 0x000eb00000000a00 */
[----:B------:R-:W3:Y:S01]  /*0110*/  LDC.64 R6, c[0x0][0x390] ;  /* 0x0000e400ff067b82 */ /* 0x000ee20000000a00 */
[----:B0-----:R-:W-:-:S06]  /*0120*/  IMAD.WIDE R2, R9, 0x4, R2 ;  /* 0x0000000409027825 */ /* 0x001fcc00078e0202 */
[----:B-1----:R-:W4:Y:S01]  /*0130*/  LDG.E R2, desc[UR4][R2.64] ;  /* 0x0000000402027981 */ /* 0x002f22000c1e1900 */
[----:B--2---:R-:W-:-:S06]  /*0140*/  IMAD.WIDE R4, R9, 0x4, R4 ;  /* 0x0000000409047825 */ /* 0x004fcc00078e0204 */
[----:B------:R-:W4:Y:S01]  /*0150*/  LDG.E R5, desc[UR4][R4.64] ;  /* 0x0000000404057981 */ /* 0x000f22000c1e1900 */
[----:B---3--:R-:W-:-:S04]  /*0160*/  IMAD.WIDE R6, R9, 0x4, R6 ;  /* 0x0000000409067825 */ /* 0x008fc800078e0206 */
[----:B----4-:R-:W-:-:S05]  /*0170*/  FADD R9, R2, R5 ;  /* 0x0000000502097221 */ /* 0x010fca0000000000 */
[----:B------:R-:W-:Y:S01]  /*0180*/  STG.E desc[UR4][R6.64], R9 ;  /* 0x0000000906007986 */ /* 0x000fe2000c101904 */
[----:B------:R-:W-:Y:S05]  /*0190*/  EXIT ;  /* 0x000000000000794d */ /* 0x000fea0003800000 */
.L_x_0:
[----:B------:R-:W-:-:S00]  /*01a0*/  BRA `(.L_x_0) ;  /* 0xfffffffc00fc7947 */ /* 0x000fc0000383ffff */
[----:B------:R-:W-:-:S00]  /*01b0*/  NOP ;  /* 0x0000000000007918 */ /* 0x000fc00000000000 */
        /* <DEDUP_REMOVED lines=12> */
.L_x_1:


//--------------------- .nv.shared.reserved.0     --------------------------
	.section	.nv.shared.reserved.0,"aw",@nobits
	.weak		__nv_reservedSMEM_offset_0_alias
	.size		__nv_reservedSMEM_offset_0_alias, 0, 64
	.other		__nv_reservedSMEM_offset_0_alias,@"STO_CUDA_RESERVED_SHARED STV_DEFAULT"
__nv_reservedSMEM_offset_0_alias:
	.zero		0
	.zero		64


//--------------------- .nv.constant0._Z12matrixSumGPUPfS_S_ii --------------------------
	.section	.nv.constant0._Z12matrixSumGPUPfS_S_ii,"a",@progbits
	.sectionflags	@""
	.align	4
.nv.constant0._Z12matrixSumGPUPfS_S_ii:
	.zero		928


//--------------------- SYMBOLS --------------------------

	.type		.nv.reservedSmem.offset0,@object
	.size		.nv.reservedSmem.offset0,0x4
